	.headerflags	@"EF_CUDA_TEXMODE_UNIFIED EF_CUDA_64BIT_ADDRESS EF_CUDA_SM89 EF_CUDA_VIRTUAL_SM(EF_CUDA_SM89)"
	.elftype	@"ET_EXEC"


//--------------------- .nv.info                  --------------------------
	.section	.nv.info,"",@"SHT_CUDA_INFO"
	.align	4


	//----- nvinfo : EIATTR_REGCOUNT
	.align		4
        /*0000*/ 	.byte	0x04, 0x2f
        /*0002*/ 	.short	(.L_8 - .L_7)
	.align		4
.L_7:
        /*0004*/ 	.word	index@(triton__0d1d2d3d4de5de)
        /*0008*/ 	.word	0x00000028


	//----- nvinfo : EIATTR_MAX_STACK_SIZE
	.align		4
.L_8:
        /*000c*/ 	.byte	0x04, 0x23
        /*000e*/ 	.short	(.L_10 - .L_9)
	.align		4
.L_9:
        /*0010*/ 	.word	index@($__internal_0_$__cuda_sm70_shflsync_bfly)
        /*0014*/ 	.word	0x00000000


	//----- nvinfo : EIATTR_MIN_STACK_SIZE
	.align		4
.L_10:
        /*0018*/ 	.byte	0x04, 0x12
        /*001a*/ 	.short	(.L_12 - .L_11)
	.align		4
.L_11:
        /*001c*/ 	.word	index@($__internal_0_$__cuda_sm70_shflsync_bfly)
        /*0020*/ 	.word	0x00000000


	//----- nvinfo : EIATTR_FRAME_SIZE
	.align		4
.L_12:
        /*0024*/ 	.byte	0x04, 0x11
        /*0026*/ 	.short	(.L_14 - .L_13)
	.align		4
.L_13:
        /*0028*/ 	.word	index@($__internal_0_$__cuda_sm70_shflsync_bfly)
        /*002c*/ 	.word	0x00000000


	//----- nvinfo : EIATTR_MAX_STACK_SIZE
	.align		4
.L_14:
        /*0030*/ 	.byte	0x04, 0x23
        /*0032*/ 	.short	(.L_16 - .L_15)
	.align		4
.L_15:
        /*0034*/ 	.word	index@(triton__0d1d2d3d4de5de)
        /*0038*/ 	.word	0x00000000


	//----- nvinfo : EIATTR_MIN_STACK_SIZE
	.align		4
.L_16:
        /*003c*/ 	.byte	0x04, 0x12
        /*003e*/ 	.short	(.L_18 - .L_17)
	.align		4
.L_17:
        /*0040*/ 	.word	index@(triton__0d1d2d3d4de5de)
        /*0044*/ 	.word	0x00000000


	//----- nvinfo : EIATTR_FRAME_SIZE
	.align		4
.L_18:
        /*0048*/ 	.byte	0x04, 0x11
        /*004a*/ 	.short	(.L_20 - .L_19)
	.align		4
.L_19:
        /*004c*/ 	.word	index@(triton__0d1d2d3d4de5de)
        /*0050*/ 	.word	0x00000000
.L_20:


//--------------------- .nv.info.triton__0d1d2d3d4de5de --------------------------
	.section	.nv.info.triton__0d1d2d3d4de5de,"",@"SHT_CUDA_INFO"
	.align	4


	//----- nvinfo : EIATTR_CUDA_API_VERSION
	.align		4
        /*0000*/ 	.byte	0x04, 0x37
        /*0002*/ 	.short	(.L_22 - .L_21)
.L_21:
        /*0004*/ 	.word	0x0000007b


	//----- nvinfo : EIATTR_PARAM_CBANK
	.align		4
.L_22:
        /*0008*/ 	.byte	0x04, 0x0a
        /*000a*/ 	.short	(.L_24 - .L_23)
	.align		4
.L_23:
        /*000c*/ 	.word	index@(.nv.constant0.triton__0d1d2d3d4de5de)
        /*0010*/ 	.short	0x0160
        /*0012*/ 	.short	0x0028


	//----- nvinfo : EIATTR_CBANK_PARAM_SIZE
	.align		4
.L_24:
        /*0014*/ 	.byte	0x03, 0x19
        /*0016*/ 	.short	0x0028


	//----- nvinfo : EIATTR_KPARAM_INFO
	.align		4
        /*0018*/ 	.byte	0x04, 0x17
        /*001a*/ 	.short	(.L_26 - .L_25)
.L_25:
        /*001c*/ 	.word	0x00000000
        /*0020*/ 	.short	0x0005
        /*0022*/ 	.short	0x0024
        /*0024*/ 	.byte	0x00, 0xf0, 0x11, 0x00


	//----- nvinfo : EIATTR_KPARAM_INFO
	.align		4
.L_26:
        /*0028*/ 	.byte	0x04, 0x17
        /*002a*/ 	.short	(.L_28 - .L_27)
.L_27:
        /*002c*/ 	.word	0x00000000
        /*0030*/ 	.short	0x0004
        /*0032*/ 	.short	0x0020
        /*0034*/ 	.byte	0x00, 0xf0, 0x11, 0x00


	//----- nvinfo : EIATTR_KPARAM_INFO
	.align		4
.L_28:
        /*0038*/ 	.byte	0x04, 0x17
        /*003a*/ 	.short	(.L_30 - .L_29)
.L_29:
        /*003c*/ 	.word	0x00000000
        /*0040*/ 	.short	0x0003
        /*0042*/ 	.short	0x0018
        /*0044*/ 	.byte	0x00, 0xf0, 0x21, 0x00


	//----- nvinfo : EIATTR_KPARAM_INFO
	.align		4
.L_30:
        /*0048*/ 	.byte	0x04, 0x17
        /*004a*/ 	.short	(.L_32 - .L_31)
.L_31:
        /*004c*/ 	.word	0x00000000
        /*0050*/ 	.short	0x0002
        /*0052*/ 	.short	0x0010
        /*0054*/ 	.byte	0x00, 0xf0, 0x21, 0x00


	//----- nvinfo : EIATTR_KPARAM_INFO
	.align		4
.L_32:
        /*0058*/ 	.byte	0x04, 0x17
        /*005a*/ 	.short	(.L_34 - .L_33)
.L_33:
        /*005c*/ 	.word	0x00000000
        /*0060*/ 	.short	0x0001
        /*0062*/ 	.short	0x0008
        /*0064*/ 	.byte	0x00, 0xf0, 0x21, 0x00


	//----- nvinfo : EIATTR_KPARAM_INFO
	.align		4
.L_34:
        /*0068*/ 	.byte	0x04, 0x17
        /*006a*/ 	.short	(.L_36 - .L_35)
.L_35:
        /*006c*/ 	.word	0x00000000
        /*0070*/ 	.short	0x0000
        /*0072*/ 	.short	0x0000
        /*0074*/ 	.byte	0x00, 0xf0, 0x21, 0x00


	//----- nvinfo : EIATTR_MAXREG_COUNT
	.align		4
.L_36:
        /*0078*/ 	.byte	0x03, 0x1b
        /*007a*/ 	.short	0x00ff


	//----- nvinfo : EIATTR_EXTERNS
	.align		4
        /*007c*/ 	.byte	0x04, 0x0f
        /*007e*/ 	.short	(.L_38 - .L_37)


	//   ....[0]....
	.align		4
.L_37:
        /*0080*/ 	.word	index@(__assertfail)


	//----- nvinfo : EIATTR_COOP_GROUP_MASK_REGIDS
	.align		4
.L_38:
        /*0084*/ 	.byte	0x04, 0x29
        /*0086*/ 	.short	(.L_40 - .L_39)


	//   ....[0]....
.L_39:
        /*0088*/ 	.word	0xffffffff


	//   ....[1]....
        /*008c*/ 	.word	0xffffffff


	//   ....[2]....
        /*0090*/ 	.word	0xffffffff


	//   ....[3]....
        /*0094*/ 	.word	0xffffffff


	//   ....[4]....
        /*0098*/ 	.word	0xffffffff


	//   ....[5]....
        /*009c*/ 	.word	0xffffffff


	//   ....[6]....
        /*00a0*/ 	.word	0xffffffff


	//   ....[7]....
        /*00a4*/ 	.word	0xffffffff


	//   ....[8]....
        /*00a8*/ 	.word	0xffffffff


	//   ....[9]....
        /*00ac*/ 	.word	0xffffffff


	//----- nvinfo : EIATTR_COOP_GROUP_INSTR_OFFSETS
	.align		4
.L_40:
        /*00b0*/ 	.byte	0x04, 0x28
        /*00b2*/ 	.short	(.L_42 - .L_41)


	//   ....[0]....
.L_41:
        /*00b4*/ 	.word	0x00000670


	//   ....[1]....
        /*00b8*/ 	.word	0x00000690


	//   ....[2]....
        /*00bc*/ 	.word	0x000006b0


	//   ....[3]....
        /*00c0*/ 	.word	0x000006d0


	//   ....[4]....
        /*00c4*/ 	.word	0x000006f0


	//   ....[5]....
        /*00c8*/ 	.word	0x00000cf0


	//   ....[6]....
        /*00cc*/ 	.word	0x00000d30


	//   ....[7]....
        /*00d0*/ 	.word	0x00000d70


	//   ....[8]....
        /*00d4*/ 	.word	0x00000db0


	//   ....[9]....
        /*00d8*/ 	.word	0x00000df0


	//----- nvinfo : EIATTR_EXIT_INSTR_OFFSETS
	.align		4
.L_42:
        /*00dc*/ 	.byte	0x04, 0x1c
        /*00de*/ 	.short	(.L_44 - .L_43)


	//   ....[0]....
.L_43:
        /*00e0*/ 	.word	0x00000c80


	//----- nvinfo : EIATTR_MAX_THREADS
	.align		4
.L_44:
        /*00e4*/ 	.byte	0x04, 0x05
        /*00e6*/ 	.short	(.L_46 - .L_45)
.L_45:
        /*00e8*/ 	.word	0x00000100
        /*00ec*/ 	.word	0x00000001
        /*00f0*/ 	.word	0x00000001


	//----- nvinfo : EIATTR_CRS_STACK_SIZE
	.align		4
.L_46:
        /*00f4*/ 	.byte	0x04, 0x1e
        /*00f6*/ 	.short	(.L_48 - .L_47)
.L_47:
        /*00f8*/ 	.word	0x00000000
.L_48:


//--------------------- .nv.rel.action            --------------------------
	.section	.nv.rel.action,"",@"SHT_CUDA_RELOCINFO"
	.align	8
	.sectionentsize	8
        /*0000*/ 	.byte	0x73, 0x00, 0x00, 0x00, 0x00, 0x00, 0x00, 0x00, 0x00, 0x00, 0x00, 0x11, 0x25, 0x00, 0x05, 0x36


//--------------------- .nv.constant0.triton__0d1d2d3d4de5de --------------------------
	.section	.nv.constant0.triton__0d1d2d3d4de5de,"a",@progbits
	.align	4
.nv.constant0.triton__0d1d2d3d4de5de:
	.zero		392


//--------------------- .text.triton__0d1d2d3d4de5de --------------------------
	.section	.text.triton__0d1d2d3d4de5de,"ax",@progbits
	.sectionflags	@"SHF_BARRIERS=1"
	.sectioninfo	@"SHI_REGISTERS=40"
	.align	128
        .global         triton__0d1d2d3d4de5de
        .type           triton__0d1d2d3d4de5de,@function
        .size           triton__0d1d2d3d4de5de,(.L_x_10 - triton__0d1d2d3d4de5de)
        .other          triton__0d1d2d3d4de5de,@"STO_CUDA_ENTRY STV_DEFAULT"
triton__0d1d2d3d4de5de:
.text.triton__0d1d2d3d4de5de:
[----:B------:R-:W-:-:S02]  /*0000*/  MOV R1, c[0x0][0x28] ;  /* 0x00000a0000017a02 */ /* 0x000fc40000000f00 */
[----:B------:R-:W0:Y:S01]  /*0010*/  S2R R8, SR_TID.X ;  /* 0x0000000000087919 */ /* 0x000e220000002100 */
[----:B------:R-:W-:Y:S01]  /*0020*/  IMAD.MOV.U32 R7, RZ, RZ, 0x8 ;  /* 0x00000008ff077424 */ /* 0x000fe200078e00ff */
[----:B------:R-:W-:Y:S02]  /*0030*/  ULDC.64 UR36, c[0x0][0x118] ;  /* 0x0000460000247ab9 */ /* 0x000fe40000000a00 */
[----:B------:R-:W1:Y:S01]  /*0040*/  S2R R2, SR_CTAID.X ;  /* 0x0000000000027919 */ /* 0x000e620000002500 */
[----:B0-----:R-:W-:Y:S02]  /*0050*/  SHF.R.U32.HI R0, RZ, 0x5, R8 ;  /* 0x00000005ff007819 */ /* 0x001fe40000011608 */
[----:B-1----:R-:W-:Y:S02]  /*0060*/  SHF.L.U32 R3, R2, 0x3, RZ ;  /* 0x0000000302037819 */ /* 0x002fe400000006ff */
[----:B------:R-:W-:-:S04]  /*0070*/  SGXT.U32 R0, R0, 0x3 ;  /* 0x000000030000781a */ /* 0x000fc80000000000 */
[----:B------:R-:W-:-:S05]  /*0080*/  LOP3.LUT R0, R3, R0, RZ, 0xfc, !PT ;  /* 0x0000000003007212 */ /* 0x000fca00078efcff */
[----:B------:R-:W-:Y:S01]  /*0090*/  IMAD.WIDE R4, R0, R7, c[0x0][0x160] ;  /* 0x0000580000047625 */ /* 0x000fe200078e0207 */
[----:B------:R-:W-:-:S05]  /*00a0*/  LOP3.LUT R6, R3, 0x7, R8, 0xf8, !PT ;  /* 0x0000000703067812 */ /* 0x000fca00078ef808 */
[----:B------:R-:W2:Y:S01]  /*00b0*/  LDG.E.EL.64 R4, [R4.64] ;  /* 0x0000002404047981 */ /* 0x000ea2000c2e1b00 */
[----:B------:R-:W-:-:S06]  /*00c0*/  IMAD.WIDE R6, R6, R7, c[0x0][0x160] ;  /* 0x0000580006067625 */ /* 0x000fcc00078e0207 */
[----:B------:R-:W3:Y:S01]  /*00d0*/  LDG.E.EL.64 R6, [R6.64] ;  /* 0x0000002406067981 */ /* 0x000ee2000c2e1b00 */
[----:B------:R-:W-:Y:S01]  /*00e0*/  LOP3.LUT R0, R8, 0x1f, RZ, 0xc0, !PT ;  /* 0x0000001f08007812 */ /* 0x000fe200078ec0ff */
[----:B------:R-:W-:Y:S01]  /*00f0*/  BSSY B7, `(.L_x_2) ;  /* 0x000004d000077945 */ /* 0x000fe20003800000 */
[----:B------:R-:W-:Y:S01]  /*0100*/  MOV R31, RZ ;  /* 0x000000ff001f7202 */ /* 0x000fe20000000f00 */
[----:B------:R-:W-:Y:S01]  /*0110*/  CS2R R28, SRZ ;  /* 0x00000000001c7805 */ /* 0x000fe2000001ff00 */
[----:B------:R-:W-:Y:S01]  /*0120*/  MOV R30, 0xffffff00 ;  /* 0xffffff00001e7802 */ /* 0x000fe20000000f00 */
[----:B------:R-:W-:Y:S01]  /*0130*/  IMAD.MOV.U32 R27, RZ, RZ, RZ ;  /* 0x000000ffff1b7224 */ /* 0x000fe200078e00ff */
[----:B------:R-:W-:Y:S01]  /*0140*/  CS2R R24, SRZ ;  /* 0x0000000000187805 */ /* 0x000fe2000001ff00 */
[----:B------:R-:W-:Y:S02]  /*0150*/  MOV R19, RZ ;  /* 0x000000ff00137202 */ /* 0x000fe40000000f00 */
[----:B------:R-:W-:-:S02]  /*0160*/  MOV R16, RZ ;  /* 0x000000ff00107202 */ /* 0x000fc40000000f00 */
[----:B--2---:R-:W-:Y:S02]  /*0170*/  IADD3 R9, P1, R4, 0x46600, RZ ;  /* 0x0004660004097810 */ /* 0x004fe40007f3e0ff */
[----:B------:R-:W-:Y:S02]  /*0180*/  ISETP.GE.AND P0, PT, R5, RZ, PT ;  /* 0x000000ff0500720c */ /* 0x000fe40003f06270 */
[-C--:B------:R-:W-:Y:S02]  /*0190*/  IADD3.X R3, RZ, R5.reuse, RZ, P1, !PT ;  /* 0x00000005ff037210 */ /* 0x080fe40000ffe4ff */
[----:B------:R-:W-:Y:S02]  /*01a0*/  SEL R9, R9, R4, !P0 ;  /* 0x0000000409097207 */ /* 0x000fe40004000000 */
[----:B------:R-:W-:Y:S01]  /*01b0*/  SEL R3, R3, R5, !P0 ;  /* 0x0000000503037207 */ /* 0x000fe20004000000 */
[----:B------:R-:W-:Y:S01]  /*01c0*/  IMAD.WIDE.U32 R4, R0, 0x20, RZ ;  /* 0x0000002000047825 */ /* 0x000fe200078e00ff */
[----:B---3--:R-:W-:-:S02]  /*01d0*/  IADD3 R11, P1, R6, 0x46600, RZ ;  /* 0x00046600060b7810 */ /* 0x008fc40007f3e0ff */
[----:B------:R-:W-:Y:S01]  /*01e0*/  ISETP.GE.AND P0, PT, R7, RZ, PT ;  /* 0x000000ff0700720c */ /* 0x000fe20003f06270 */
[----:B------:R-:W-:-:S03]  /*01f0*/  IMAD.WIDE.U32 R8, R9, 0x3800, RZ ;  /* 0x0000380009087825 */ /* 0x000fc600078e00ff */
[----:B------:R-:W-:Y:S01]  /*0200*/  SEL R18, R11, R6, !P0 ;  /* 0x000000060b127207 */ /* 0x000fe20004000000 */
[----:B------:R-:W-:Y:S01]  /*0210*/  IMAD R3, R3, 0x3800, RZ ;  /* 0x0000380003037824 */ /* 0x000fe200078e02ff */
[----:B------:R-:W-:Y:S01]  /*0220*/  LOP3.LUT R8, R8, R4, RZ, 0xfc, !PT ;  /* 0x0000000408087212 */ /* 0x000fe200078efcff */
[----:B------:R-:W-:-:S03]  /*0230*/  IMAD.X R17, RZ, RZ, R7, P1 ;  /* 0x000000ffff117224 */ /* 0x000fc600008e0607 */
[----:B------:R-:W-:Y:S02]  /*0240*/  IADD3 R3, R9, R3, RZ ;  /* 0x0000000309037210 */ /* 0x000fe40007ffe0ff */
[----:B------:R-:W-:Y:S02]  /*0250*/  SEL R17, R17, R7, !P0 ;  /* 0x0000000711117207 */ /* 0x000fe40004000000 */
[----:B------:R-:W-:Y:S02]  /*0260*/  LOP3.LUT R4, R3, R5, RZ, 0xfc, !PT ;  /* 0x0000000503047212 */ /* 0x000fe400078efcff */
[----:B------:R-:W-:-:S04]  /*0270*/  IADD3 R23, P0, R8, c[0x0][0x168], RZ ;  /* 0x00005a0008177a10 */ /* 0x000fc80007f1e0ff */
[----:B------:R-:W-:Y:S01]  /*0280*/  IADD3.X R22, R4, c[0x0][0x16c], RZ, P0, !PT ;  /* 0x00005b0004167a10 */ /* 0x000fe200007fe4ff */
[----:B------:R-:W-:-:S03]  /*0290*/  IMAD.MOV.U32 R13, RZ, RZ, R23 ;  /* 0x000000ffff0d7224 */ /* 0x000fc600078e0017 */
[----:B------:R-:W-:-:S02]  /*02a0*/  MOV R14, R22 ;  /* 0x00000016000e7202 */ /* 0x000fc40000000f00 */
.L_x_4:
[----:B------:R-:W-:Y:S01]  /*02b0*/  ISETP.GE.U32.AND P0, PT, R18, 0x46600, PT ;  /* 0x000466001200780c */ /* 0x000fe20003f06070 */
[----:B------:R-:W-:Y:S01]  /*02c0*/  BSSY B6, `(.L_x_3) ;  /* 0x0000018000067945 */ /* 0x000fe20003800000 */
[----:B------:R-:W-:Y:S01]  /*02d0*/  MOV R36, R13 ;  /* 0x0000000d00247202 */ /* 0x000fe20000000f00 */
[----:B------:R-:W-:Y:S01]  /*02e0*/  IMAD.MOV.U32 R37, RZ, RZ, R14 ;  /* 0x000000ffff257224 */ /* 0x000fe200078e000e */
[----:B------:R-:W-:-:S04]  /*02f0*/  ISETP.GE.U32.AND.EX P1, PT, R17, RZ, PT, P0 ;  /* 0x000000ff1100720c */ /* 0x000fc80003f26100 */
[----:B------:R-:W-:-:S09]  /*0300*/  P2R R26, PR, RZ, 0x2 ;  /* 0x00000002ff1a7803 */ /* 0x000fd20000000000 */
[----:B------:R-:W-:Y:S05]  /*0310*/  @!P1 BRA `(.L_x_0) ;  /* 0x0000012000009947 */ /* 0x000fea0003800000 */
[----:B------:R-:W-:Y:S01]  /*0320*/  UMOV UR8, 32@lo(assertMessage_0) ;  /* 0x0000000000087882 */ /* 0x000fe20000000000 */
[----:B------:R-:W-:Y:S01]  /*0330*/  MOV R8, 0x764 ;  /* 0x0000076400087802 */ /* 0x000fe20000000f00 */
[----:B------:R-:W-:Y:S01]  /*0340*/  UMOV UR9, 32@hi(assertMessage_0) ;  /* 0x0000000000097882 */ /* 0x000fe20000000000 */
[----:B------:R-:W-:Y:S01]  /*0350*/  MOV R12, 0x1 ;  /* 0x00000001000c7802 */ /* 0x000fe20000000f00 */
[----:B------:R-:W-:Y:S01]  /*0360*/  UMOV UR6, 32@lo(assertFile_0) ;  /* 0x0000000000067882 */ /* 0x000fe20000000000 */
[----:B------:R-:W-:Y:S01]  /*0370*/  IMAD.MOV.U32 R13, RZ, RZ, RZ ;  /* 0x000000ffff0d7224 */ /* 0x000fe200078e00ff */
[----:B------:R-:W-:Y:S01]  /*0380*/  UMOV UR7, 32@hi(assertFile_0) ;  /* 0x0000000000077882 */ /* 0x000fe20000000000 */
[----:B------:R-:W-:Y:S01]  /*0390*/  MOV R4, UR8 ;  /* 0x0000000800047c02 */ /* 0x000fe20008000f00 */
[----:B------:R-:W-:Y:S01]  /*03a0*/  UMOV UR4, 32@lo(assertFunc_0) ;  /* 0x0000000000047882 */ /* 0x000fe20000000000 */
[----:B------:R-:W-:Y:S01]  /*03b0*/  MOV R5, UR9 ;  /* 0x0000000900057c02 */ /* 0x000fe20008000f00 */
[----:B------:R-:W-:Y:S01]  /*03c0*/  UMOV UR5, 32@hi(assertFunc_0) ;  /* 0x0000000000057882 */ /* 0x000fe20000000000 */
[----:B------:R-:W-:Y:S01]  /*03d0*/  IMAD.U32 R6, RZ, RZ, UR6 ;  /* 0x00000006ff067e24 */ /* 0x000fe2000f8e00ff */
[----:B------:R-:W-:Y:S01]  /*03e0*/  MOV R7, UR7 ;  /* 0x0000000700077c02 */ /* 0x000fe20008000f00 */
[----:B------:R-:W-:Y:S01]  /*03f0*/  IMAD.U32 R11, RZ, RZ, UR5 ;  /* 0x00000005ff0b7e24 */ /* 0x000fe2000f8e00ff */
[----:B------:R-:W-:-:S02]  /*0400*/  MOV R10, UR4 ;  /* 0x00000004000a7c02 */ /* 0x000fc40008000f00 */
[----:B------:R-:W-:Y:S02]  /*0410*/  MOV R20, 32@lo((triton__0d1d2d3d4de5de + .L_x_0@srel)) ;  /* 0x0000000000147802 */ /* 0x000fe40000000f00 */
[----:B------:R-:W-:-:S04]  /*0420*/  MOV R21, 32@hi((triton__0d1d2d3d4de5de + .L_x_0@srel)) ;  /* 0x0000000000157802 */ /* 0x000fc80000000f00 */
[----:B------:R-:W-:Y:S05]  /*0430*/  CALL.ABS.NOINC `(__assertfail) ;  /* 0x0000000000007943 */ /* 0x000fea0003c00000 */
.L_x_0:
[----:B------:R-:W-:Y:S05]  /*0440*/  BSYNC B6 ;  /* 0x0000000000067941 */ /* 0x000fea0003800000 */
.L_x_3:
[----:B------:R-:W2:Y:S04]  /*0450*/  LDG.E.EL.128 R4, [R36.64] ;  /* 0x0000002424047981 */ /* 0x000ea8000c2e1d00 */
[----:B------:R-:W3:Y:S01]  /*0460*/  LDG.E.EL.128 R8, [R36.64+0x10] ;  /* 0x0000102424087981 */ /* 0x000ee2000c2e1d00 */
[----:B------:R-:W-:Y:S02]  /*0470*/  IADD3 R13, P0, R36, 0x400, RZ ;  /* 0x00000400240d7810 */ /* 0x000fe40007f1e0ff */
[----:B------:R-:W-:Y:S02]  /*0480*/  IADD3 R30, R30, 0x100, RZ ;  /* 0x000001001e1e7810 */ /* 0x000fe40007ffe0ff */
[----:B------:R-:W-:-:S02]  /*0490*/  IADD3.X R14, RZ, R37, RZ, P0, !PT ;  /* 0x00000025ff0e7210 */ /* 0x000fc400007fe4ff */
[----:B------:R-:W-:Y:S01]  /*04a0*/  ISETP.GE.U32.AND P0, PT, R30, 0xd00, PT ;  /* 0x00000d001e00780c */ /* 0x000fe20003f06070 */
[----:B--2---:R-:W-:Y:S01]  /*04b0*/  FMUL R12, R7, 59.866519927978515625 ;  /* 0x426f7751070c7820 */ /* 0x004fe20000400000 */
[----:B------:R-:W-:Y:S01]  /*04c0*/  FMUL R3, R6, 59.866519927978515625 ;  /* 0x426f775106037820 */ /* 0x000fe20000400000 */
[----:B------:R-:W-:Y:S01]  /*04d0*/  FMUL R0, R5, 59.866519927978515625 ;  /* 0x426f775105007820 */ /* 0x000fe20000400000 */
[----:B------:R-:W-:Y:S01]  /*04e0*/  FMUL R4, R4, 59.866519927978515625 ;  /* 0x426f775104047820 */ /* 0x000fe20000400000 */
[----:B---3--:R-:W-:Y:S01]  /*04f0*/  FMUL R8, R8, 59.866519927978515625 ;  /* 0x426f775108087820 */ /* 0x008fe20000400000 */
[----:B------:R-:W-:Y:S01]  /*0500*/  FMUL R9, R9, 59.866519927978515625 ;  /* 0x426f775109097820 */ /* 0x000fe20000400000 */
[----:B------:R-:W-:Y:S01]  /*0510*/  FMUL R10, R10, 59.866519927978515625 ;  /* 0x426f77510a0a7820 */ /* 0x000fe20000400000 */
[----:B------:R-:W-:Y:S01]  /*0520*/  FMUL R11, R11, 59.866519927978515625 ;  /* 0x426f77510b0b7820 */ /* 0x000fe20000400000 */
[----:B------:R-:W-:Y:S01]  /*0530*/  FFMA R27, R12, R12, R27 ;  /* 0x0000000c0c1b7223 */ /* 0x000fe2000000001b */
[----:B------:R-:W-:Y:S01]  /*0540*/  FFMA R28, R3, R3, R28 ;  /* 0x00000003031c7223 */ /* 0x000fe2000000001c */
[----:B------:R-:W-:Y:S01]  /*0550*/  FFMA R29, R0, R0, R29 ;  /* 0x00000000001d7223 */ /* 0x000fe2000000001d */
[----:B------:R-:W-:Y:S01]  /*0560*/  FFMA R31, R4, R4, R31 ;  /* 0x00000004041f7223 */ /* 0x000fe2000000001f */
[----:B------:R-:W-:Y:S01]  /*0570*/  FFMA R25, R8, R8, R25 ;  /* 0x0000000808197223 */ /* 0x000fe20000000019 */
[----:B------:R-:W-:Y:S01]  /*0580*/  FFMA R24, R9, R9, R24 ;  /* 0x0000000909187223 */ /* 0x000fe20000000018 */
[----:B------:R-:W-:Y:S01]  /*0590*/  FFMA R19, R10, R10, R19 ;  /* 0x0000000a0a137223 */ /* 0x000fe20000000013 */
[----:B------:R-:W-:Y:S01]  /*05a0*/  FFMA R16, R11, R11, R16 ;  /* 0x0000000b0b107223 */ /* 0x000fe20000000010 */
[----:B------:R-:W-:Y:S05]  /*05b0*/  @!P0 BRA `(.L_x_4) ;  /* 0xfffffcf000008947 */ /* 0x000fea000383ffff */
[----:B------:R-:W-:Y:S05]  /*05c0*/  BSYNC B7 ;  /* 0x0000000000077941 */ /* 0x000fea0003800000 */
.L_x_2:
[----:B------:R-:W0:Y:S01]  /*05d0*/  S2R R0, SR_TID.X ;  /* 0x0000000000007919 */ /* 0x000e220000002100 */
[----:B------:R-:W-:-:S04]  /*05e0*/  FADD R29, R31, R29 ;  /* 0x0000001d1f1d7221 */ /* 0x000fc80000000000 */
[----:B------:R-:W-:-:S04]  /*05f0*/  FADD R28, R28, R29 ;  /* 0x0000001d1c1c7221 */ /* 0x000fc80000000000 */
[----:B------:R-:W-:-:S04]  /*0600*/  FADD R28, R27, R28 ;  /* 0x0000001c1b1c7221 */ /* 0x000fc80000000000 */
[----:B------:R-:W-:-:S04]  /*0610*/  FADD R25, R25, R28 ;  /* 0x0000001c19197221 */ /* 0x000fc80000000000 */
[----:B------:R-:W-:-:S04]  /*0620*/  FADD R24, R24, R25 ;  /* 0x0000001918187221 */ /* 0x000fc80000000000 */
[----:B------:R-:W-:Y:S01]  /*0630*/  FADD R19, R19, R24 ;  /* 0x0000001813137221 */ /* 0x000fe20000000000 */
[----:B0-----:R-:W-:-:S03]  /*0640*/  LOP3.LUT R25, R0, 0xff, RZ, 0xc0, !PT ;  /* 0x000000ff00197812 */ /* 0x001fc600078ec0ff */
[----:B------:R-:W-:Y:S01]  /*0650*/  FADD R16, R16, R19 ;  /* 0x0000001310107221 */ /* 0x000fe20000000000 */
[----:B------:R-:W-:Y:S05]  /*0660*/  BRA.DIV ~URZ, `(.L_x_5) ;  /* 0x000006327f007947 */ /* 0x000fea000b800000 */
[----:B------:R-:W0:Y:S02]  /*0670*/  SHFL.BFLY PT, R3, R16, 0x10, 0x1f ;  /* 0x0e001f0010037f89 */ /* 0x000e2400000e0000 */
[----:B0-----:R-:W-:-:S05]  /*0680*/  FADD R3, R16, R3 ;  /* 0x0000000310037221 */ /* 0x001fca0000000000 */
[----:B------:R-:W0:Y:S02]  /*0690*/  SHFL.BFLY PT, R4, R3, 0x8, 0x1f ;  /* 0x0d001f0003047f89 */ /* 0x000e2400000e0000 */
[----:B0-----:R-:W-:-:S05]  /*06a0*/  FADD R4, R3, R4 ;  /* 0x0000000403047221 */ /* 0x001fca0000000000 */
[----:B------:R-:W0:Y:S02]  /*06b0*/  SHFL.BFLY PT, R5, R4, 0x4, 0x1f ;  /* 0x0c801f0004057f89 */ /* 0x000e2400000e0000 */
[----:B0-----:R-:W-:-:S05]  /*06c0*/  FADD R5, R4, R5 ;  /* 0x0000000504057221 */ /* 0x001fca0000000000 */
[----:B------:R-:W0:Y:S02]  /*06d0*/  SHFL.BFLY PT, R6, R5, 0x2, 0x1f ;  /* 0x0c401f0005067f89 */ /* 0x000e2400000e0000 */
[----:B0-----:R-:W-:-:S05]  /*06e0*/  FADD R6, R5, R6 ;  /* 0x0000000605067221 */ /* 0x001fca0000000000 */
[----:B------:R0:W1:Y:S02]  /*06f0*/  SHFL.BFLY PT, R7, R6, 0x1, 0x1f ;  /* 0x0c201f0006077f89 */ /* 0x00006400000e0000 */
.L_x_8:
[----:B------:R-:W-:Y:S01]  /*0700*/  MOV R4, 0x39924925 ;  /* 0x3992492500047802 */ /* 0x000fe20000000f00 */
[----:B-1----:R-:W-:Y:S01]  /*0710*/  FADD R7, R7, R6 ;  /* 0x0000000607077221 */ /* 0x002fe20000000000 */
[----:B0-----:R-:W-:Y:S01]  /*0720*/  SHF.R.U32.HI R3, RZ, 0x5, R0 ;  /* 0x00000005ff037819 */ /* 0x001fe20000011600 */
[----:B------:R-:W-:Y:S01]  /*0730*/  IMAD.SHL.U32 R0, R0, 0x8, RZ ;  /* 0x0000000800007824 */ /* 0x000fe200078e00ff */
[----:B------:R-:W-:Y:S01]  /*0740*/  MOV R18, 0x4 ;  /* 0x0000000400127802 */ /* 0x000fe20000000f00 */
[----:B------:R-:W-:Y:S01]  /*0750*/  FFMA R7, R7, R4, 9.9999997473787516356e-06 ;  /* 0x3727c5ac07077423 */ /* 0x000fe20000000004 */
[----:B------:R-:W-:-:S03]  /*0760*/  SGXT.U32 R3, R3, 0x3 ;  /* 0x000000030303781a */ /* 0x000fc60000000000 */
[----:B------:R0:W1:Y:S01]  /*0770*/  MUFU.RSQ R16, R7 ;  /* 0x0000000700107308 */ /* 0x0000620000001400 */
[----:B------:R-:W-:Y:S01]  /*0780*/  IMAD.WIDE.U32 R18, R25, R18, c[0x0][0x170] ;  /* 0x00005c0019127625 */ /* 0x000fe200078e0012 */
[----:B------:R-:W-:Y:S02]  /*0790*/  LEA R3, R2, R3, 0x3 ;  /* 0x0000000302037211 */ /* 0x000fe400078e18ff */
[----:B------:R-:W-:Y:S02]  /*07a0*/  LOP3.LUT R2, R0, 0xf8, RZ, 0xc0, !PT ;  /* 0x000000f800027812 */ /* 0x000fe400078ec0ff */
[----:B------:R-:W-:Y:S01]  /*07b0*/  MOV R17, R19 ;  /* 0x0000001300117202 */ /* 0x000fe20000000f00 */
[----:B------:R-:W-:Y:S02]  /*07c0*/  IMAD.MOV.U32 R19, RZ, RZ, -0x100 ;  /* 0xffffff00ff137424 */ /* 0x000fe400078e00ff */
[----:B0-----:R-:W-:-:S02]  /*07d0*/  IMAD R24, R3, 0xe00, R2 ;  /* 0x00000e0003187824 */ /* 0x001fc400078e0202 */
.L_x_7:
[----:B0-----:R-:W-:Y:S02]  /*07e0*/  MOV R4, R18 ;  /* 0x0000001200047202 */ /* 0x001fe40000000f00 */
[----:B------:R-:W-:-:S02]  /*07f0*/  MOV R5, R17 ;  /* 0x0000001100057202 */ /* 0x000fc40000000f00 */
[----:B------:R-:W-:-:S03]  /*0800*/  ISETP.NE.AND P0, PT, R26, RZ, PT ;  /* 0x000000ff1a00720c */ /* 0x000fc60003f05270 */
[----:B------:R0:W5:Y:S01]  /*0810*/  LDG.E.EL R27, [R4.64] ;  /* 0x00000024041b7981 */ /* 0x000162000c2e1900 */
[----:B------:R-:W-:Y:S01]  /*0820*/  BSSY B6, `(.L_x_6) ;  /* 0x0000016000067945 */ /* 0x000fe20003800000 */
[----:B------:R-:W-:Y:S01]  /*0830*/  IMAD.MOV.U32 R28, RZ, RZ, R23 ;  /* 0x000000ffff1c7224 */ /* 0x000fe200078e0017 */
[----:B------:R-:W-:-:S07]  /*0840*/  MOV R29, R22 ;  /* 0x00000016001d7202 */ /* 0x000fce0000000f00 */
[----:B------:R-:W-:Y:S05]  /*0850*/  @!P0 BRA `(.L_x_1) ;  /* 0x0000012000008947 */ /* 0x000fea0003800000 */
[----:B0-----:R-:W-:Y:S01]  /*0860*/  UMOV UR8, 32@lo(assertMessage_1) ;  /* 0x0000000000087882 */ /* 0x001fe20000000000 */
[----:B------:R-:W-:Y:S01]  /*0870*/  MOV R8, 0x764 ;  /* 0x0000076400087802 */ /* 0x000fe20000000f00 */
[----:B------:R-:W-:Y:S01]  /*0880*/  UMOV UR9, 32@hi(assertMessage_1) ;  /* 0x0000000000097882 */ /* 0x000fe20000000000 */
[----:B------:R-:W-:Y:S01]  /*0890*/  IMAD.MOV.U32 R12, RZ, RZ, 0x1 ;  /* 0x00000001ff0c7424 */ /* 0x000fe200078e00ff */
[----:B------:R-:W-:Y:S01]  /*08a0*/  UMOV UR6, 32@lo(assertFile_1) ;  /* 0x0000000000067882 */ /* 0x000fe20000000000 */
[----:B------:R-:W-:Y:S01]  /*08b0*/  MOV R13, RZ ;  /* 0x000000ff000d7202 */ /* 0x000fe20000000f00 */
[----:B------:R-:W-:Y:S01]  /*08c0*/  UMOV UR7, 32@hi(assertFile_1) ;  /* 0x0000000000077882 */ /* 0x000fe20000000000 */
[----:B------:R-:W-:Y:S01]  /*08d0*/  MOV R4, UR8 ;  /* 0x0000000800047c02 */ /* 0x000fe20008000f00 */
[----:B------:R-:W-:Y:S01]  /*08e0*/  UMOV UR4, 32@lo(assertFunc_1) ;  /* 0x0000000000047882 */ /* 0x000fe20000000000 */
[----:B------:R-:W-:Y:S01]  /*08f0*/  IMAD.U32 R5, RZ, RZ, UR9 ;  /* 0x00000009ff057e24 */ /* 0x000fe2000f8e00ff */
[----:B------:R-:W-:Y:S01]  /*0900*/  UMOV UR5, 32@hi(assertFunc_1) ;  /* 0x0000000000057882 */ /* 0x000fe20000000000 */
[----:B------:R-:W-:Y:S01]  /*0910*/  MOV R6, UR6 ;  /* 0x0000000600067c02 */ /* 0x000fe20008000f00 */
[----:B------:R-:W-:Y:S01]  /*0920*/  IMAD.U32 R10, RZ, RZ, UR4 ;  /* 0x00000004ff0a7e24 */ /* 0x000fe2000f8e00ff */
[----:B------:R-:W-:-:S02]  /*0930*/  MOV R7, UR7 ;  /* 0x0000000700077c02 */ /* 0x000fc40008000f00 */
[----:B------:R-:W-:Y:S02]  /*0940*/  MOV R11, UR5 ;  /* 0x00000005000b7c02 */ /* 0x000fe40008000f00 */
[----:B------:R-:W-:Y:S02]  /*0950*/  MOV R20, 32@lo((triton__0d1d2d3d4de5de + .L_x_1@srel)) ;  /* 0x0000000000147802 */ /* 0x000fe40000000f00 */
[----:B------:R-:W-:-:S04]  /*0960*/  MOV R21, 32@hi((triton__0d1d2d3d4de5de + .L_x_1@srel)) ;  /* 0x0000000000157802 */ /* 0x000fc80000000f00 */
[----:B-1---5:R-:W-:Y:S05]  /*0970*/  CALL.ABS.NOINC `(__assertfail) ;  /* 0x0000000000007943 */ /* 0x022fea0003c00000 */
.L_x_1:
[----:B0-----:R-:W-:Y:S05]  /*0980*/  BSYNC B6 ;  /* 0x0000000000067941 */ /* 0x001fea0003800000 */
.L_x_6:
[----:B------:R-:W2:Y:S04]  /*0990*/  LDG.E.EF.128 R4, [R28.64] ;  /* 0x000000241c047981 */ /* 0x000ea8000c0e1d00 */
[----:B------:R-:W3:Y:S01]  /*09a0*/  LDG.E.EF.128 R8, [R28.64+0x10] ;  /* 0x000010241c087981 */ /* 0x000ee2000c0e1d00 */
[----:B-----5:R-:W-:Y:S01]  /*09b0*/  FADD R0, R27, 1 ;  /* 0x3f8000001b007421 */ /* 0x020fe20000000000 */
[----:B------:R-:W-:Y:S01]  /*09c0*/  WARPSYNC 0xffffffff ;  /* 0xffffffff00007948 */ /* 0x000fe20003800000 */
[----:B------:R-:W-:Y:S01]  /*09d0*/  IADD3 R19, R19, 0x100, RZ ;  /* 0x0000010013137810 */ /* 0x000fe20007ffe0ff */
[----:B------:R-:W-:Y:S06]  /*09e0*/  BAR.SYNC 0x0 ;  /* 0x0000000000007b1d */ /* 0x000fec0000000000 */
[----:B------:R-:W-:Y:S01]  /*09f0*/  STS [R25.X4], R0 ;  /* 0x0000000019007388 */ /* 0x000fe20000004800 */
[----:B------:R-:W-:-:S02]  /*0a00*/  ISETP.GE.U32.AND P0, PT, R19, 0xd00, PT ;  /* 0x00000d001300780c */ /* 0x000fc40003f06070 */
[----:B------:R-:W-:Y:S01]  /*0a10*/  IADD3 R18, P2, R18, 0x400, RZ ;  /* 0x0000040012127810 */ /* 0x000fe20007f5e0ff */
[----:B------:R-:W-:Y:S06]  /*0a20*/  BAR.SYNC 0x0 ;  /* 0x0000000000007b1d */ /* 0x000fec0000000000 */
[----:B------:R-:W0:Y:S01]  /*0a30*/  LDS.128 R12, [R2.X4] ;  /* 0x00000000020c7984 */ /* 0x000e220000004c00 */
[----:B------:R-:W-:-:S03]  /*0a40*/  IADD3.X R17, RZ, R17, RZ, P2, !PT ;  /* 0x00000011ff117210 */ /* 0x000fc600017fe4ff */
[----:B------:R-:W4:Y:S01]  /*0a50*/  LDS.128 R20, [R2.X4+0x10] ;  /* 0x0000100002147984 */ /* 0x000f220000004c00 */
[----:B--2---:R-:W-:Y:S01]  /*0a60*/  FMUL R5, R5, 59.866519927978515625 ;  /* 0x426f775105057820 */ /* 0x004fe20000400000 */
[----:B------:R-:W-:Y:S01]  /*0a70*/  FMUL R3, R4, 59.866519927978515625 ;  /* 0x426f775104037820 */ /* 0x000fe20000400000 */
[----:B------:R-:W-:Y:S01]  /*0a80*/  FMUL R7, R7, 59.866519927978515625 ;  /* 0x426f775107077820 */ /* 0x000fe20000400000 */
[----:B------:R-:W-:Y:S01]  /*0a90*/  FMUL R27, R6, 59.866519927978515625 ;  /* 0x426f7751061b7820 */ /* 0x000fe20000400000 */
[C---:B-1----:R-:W-:Y:S01]  /*0aa0*/  FMUL R0, R16.reuse, R5 ;  /* 0x0000000510007220 */ /* 0x042fe20000400000 */
[----:B---3--:R-:W-:Y:S01]  /*0ab0*/  FMUL R9, R9, 59.866519927978515625 ;  /* 0x426f775109097820 */ /* 0x008fe20000400000 */
[C---:B------:R-:W-:Y:S01]  /*0ac0*/  FMUL R33, R16.reuse, R3 ;  /* 0x0000000310217220 */ /* 0x040fe20000400000 */
[----:B------:R-:W-:Y:S01]  /*0ad0*/  FMUL R6, R16, R7 ;  /* 0x0000000710067220 */ /* 0x000fe20000400000 */
[----:B------:R-:W-:Y:S01]  /*0ae0*/  FMUL R31, R8, 59.866519927978515625 ;  /* 0x426f7751081f7820 */ /* 0x000fe20000400000 */
[----:B------:R-:W-:Y:S01]  /*0af0*/  FMUL R3, R10, 59.866519927978515625 ;  /* 0x426f77510a037820 */ /* 0x000fe20000400000 */
[----:B------:R-:W-:Y:S01]  /*0b00*/  FMUL R11, R11, 59.866519927978515625 ;  /* 0x426f77510b0b7820 */ /* 0x000fe20000400000 */
[----:B0-----:R-:W-:Y:S01]  /*0b10*/  FMUL R13, R0, R13 ;  /* 0x0000000d000d7220 */ /* 0x001fe20000400000 */
[----:B------:R-:W-:Y:S01]  /*0b20*/  FMUL R27, R16, R27 ;  /* 0x0000001b101b7220 */ /* 0x000fe20000400000 */
[----:B------:R-:W-:Y:S01]  /*0b30*/  FMUL R8, R6, R15 ;  /* 0x0000000f06087220 */ /* 0x000fe20000400000 */
[C---:B------:R-:W-:Y:S01]  /*0b40*/  FMUL R0, R16.reuse, R9 ;  /* 0x0000000910007220 */ /* 0x040fe20000400000 */
[C---:B------:R-:W-:Y:S01]  /*0b50*/  FMUL R31, R16.reuse, R31 ;  /* 0x0000001f101f7220 */ /* 0x040fe20000400000 */
[C---:B------:R-:W-:Y:S01]  /*0b60*/  FMUL R3, R16.reuse, R3 ;  /* 0x0000000310037220 */ /* 0x040fe20000400000 */
[----:B------:R-:W-:Y:S01]  /*0b70*/  FMUL R6, R16, R11 ;  /* 0x0000000b10067220 */ /* 0x000fe20000400000 */
[----:B------:R-:W-:Y:S01]  /*0b80*/  FMUL R5, R27, R14 ;  /* 0x0000000e1b057220 */ /* 0x000fe20000400000 */
[----:B----4-:R-:W-:Y:S01]  /*0b90*/  FMUL R21, R0, R21 ;  /* 0x0000001500157220 */ /* 0x010fe20000400000 */
[----:B------:R-:W-:Y:S01]  /*0ba0*/  FMUL R4, R33, R12 ;  /* 0x0000000c21047220 */ /* 0x000fe20000400000 */
[----:B------:R-:W-:Y:S01]  /*0bb0*/  FMUL R20, R31, R20 ;  /* 0x000000141f147220 */ /* 0x000fe20000400000 */
[----:B------:R-:W-:Y:S01]  /*0bc0*/  FMUL R3, R3, R22 ;  /* 0x0000001603037220 */ /* 0x000fe20000400000 */
[----:B------:R-:W-:Y:S01]  /*0bd0*/  FMUL R0, R6, R23 ;  /* 0x0000001706007220 */ /* 0x000fe20000400000 */
[----:B------:R-:W-:Y:S01]  /*0be0*/  MOV R10, 0x2 ;  /* 0x00000002000a7802 */ /* 0x000fe20000000f00 */
[----:B------:R-:W-:Y:S01]  /*0bf0*/  IMAD.IADD R9, R24, 0x1, R19 ;  /* 0x0000000118097824 */ /* 0x000fe200078e0213 */
[----:B------:R-:W-:-:S02]  /*0c00*/  F2FP.BF16.F32.PACK_AB R5, R8, R5 ;  /* 0x000000050805723e */ /* 0x000fc400000010ff */
[----:B------:R-:W-:Y:S01]  /*0c10*/  F2FP.BF16.F32.PACK_AB R4, R13, R4 ;  /* 0x000000040d04723e */ /* 0x000fe200000010ff */
[----:B------:R-:W-:Y:S01]  /*0c20*/  IMAD.WIDE R8, R9, R10, c[0x0][0x178] ;  /* 0x00005e0009087625 */ /* 0x000fe200078e020a */
[----:B------:R-:W-:Y:S02]  /*0c30*/  F2FP.BF16.F32.PACK_AB R6, R21, R20 ;  /* 0x000000141506723e */ /* 0x000fe400000010ff */
[----:B------:R-:W-:Y:S02]  /*0c40*/  F2FP.BF16.F32.PACK_AB R7, R0, R3 ;  /* 0x000000030007723e */ /* 0x000fe400000010ff */
[----:B------:R-:W-:-:S03]  /*0c50*/  IADD3 R23, P1, R28, 0x400, RZ ;  /* 0x000004001c177810 */ /* 0x000fc60007f3e0ff */
[----:B------:R0:W-:Y:S01]  /*0c60*/  STG.E.128 [R8.64], R4 ;  /* 0x0000000408007986 */ /* 0x0001e2000c101d24 */
[----:B------:R-:W-:Y:S01]  /*0c70*/  IADD3.X R22, RZ, R29, RZ, P1, !PT ;  /* 0x0000001dff167210 */ /* 0x000fe20000ffe4ff */
[----:B------:R-:W-:Y:S08]  /*0c80*/  @P0 EXIT ;  /* 0x000000000000094d */ /* 0x000ff00003800000 */
[----:B------:R-:W-:Y:S05]  /*0c90*/  BRA `(.L_x_7) ;  /* 0xfffffb4000007947 */ /* 0x000fea000383ffff */
.L_x_5:
[----:B------:R-:W-:Y:S01]  /*0ca0*/  MOV R6, R16 ;  /* 0x0000001000067202 */ /* 0x000fe20000000f00 */
[----:B------:R-:W-:Y:S01]  /*0cb0*/  IMAD.MOV.U32 R7, RZ, RZ, 0x10 ;  /* 0x00000010ff077424 */ /* 0x000fe200078e00ff */
[----:B------:R-:W-:Y:S02]  /*0cc0*/  MOV R3, 0x1f ;  /* 0x0000001f00037802 */ /* 0x000fe40000000f00 */
[----:B------:R-:W-:Y:S02]  /*0cd0*/  MOV R8, 0xffffffff ;  /* 0xffffffff00087802 */ /* 0x000fe40000000f00 */
[----:B------:R-:W-:-:S02]  /*0ce0*/  MOV R4, 0xd00 ;  /* 0x00000d0000047802 */ /* 0x000fc40000000f00 */
[----:B------:R-:W-:Y:S05]  /*0cf0*/  CALL.REL.NOINC `($__internal_0_$__cuda_sm70_shflsync_bfly) ;  /* 0x0000011000007944 */ /* 0x000fea0003c00000 */
[----:B01----:R-:W-:Y:S01]  /*0d00*/  FADD R6, R16, R7 ;  /* 0x0000000710067221 */ /* 0x003fe20000000000 */
[----:B------:R-:W-:Y:S01]  /*0d10*/  IMAD.MOV.U32 R7, RZ, RZ, 0x8 ;  /* 0x00000008ff077424 */ /* 0x000fe200078e00ff */
[----:B------:R-:W-:-:S02]  /*0d20*/  MOV R4, 0xd40 ;  /* 0x00000d4000047802 */ /* 0x000fc40000000f00 */
[----:B------:R-:W-:Y:S05]  /*0d30*/  CALL.REL.NOINC `($__internal_0_$__cuda_sm70_shflsync_bfly) ;  /* 0x000000d000007944 */ /* 0x000fea0003c00000 */
[----:B01----:R-:W-:Y:S01]  /*0d40*/  FADD R6, R6, R7 ;  /* 0x0000000706067221 */ /* 0x003fe20000000000 */
[----:B------:R-:W-:-:S02]  /*0d50*/  MOV R7, 0x4 ;  /* 0x0000000400077802 */ /* 0x000fc40000000f00 */
[----:B------:R-:W-:-:S02]  /*0d60*/  MOV R4, 0xd80 ;  /* 0x00000d8000047802 */ /* 0x000fc40000000f00 */
[----:B------:R-:W-:Y:S05]  /*0d70*/  CALL.REL.NOINC `($__internal_0_$__cuda_sm70_shflsync_bfly) ;  /* 0x0000009000007944 */ /* 0x000fea0003c00000 */
[----:B01----:R-:W-:Y:S01]  /*0d80*/  FADD R6, R6, R7 ;  /* 0x0000000706067221 */ /* 0x003fe20000000000 */
[----:B------:R-:W-:Y:S02]  /*0d90*/  MOV R7, 0x2 ;  /* 0x0000000200077802 */ /* 0x000fe40000000f00 */
[----:B------:R-:W-:-:S02]  /*0da0*/  MOV R4, 0xdc0 ;  /* 0x00000dc000047802 */ /* 0x000fc40000000f00 */
[----:B------:R-:W-:Y:S05]  /*0db0*/  CALL.REL.NOINC `($__internal_0_$__cuda_sm70_shflsync_bfly) ;  /* 0x0000005000007944 */ /* 0x000fea0003c00000 */
[----:B01----:R-:W-:Y:S01]  /*0dc0*/  FADD R6, R6, R7 ;  /* 0x0000000706067221 */ /* 0x003fe20000000000 */
[----:B------:R-:W-:Y:S01]  /*0dd0*/  IMAD.MOV.U32 R7, RZ, RZ, 0x1 ;  /* 0x00000001ff077424 */ /* 0x000fe200078e00ff */
[----:B------:R-:W-:-:S02]  /*0de0*/  MOV R4, 0xe00 ;  /* 0x00000e0000047802 */ /* 0x000fc40000000f00 */
[----:B------:R-:W-:Y:S05]  /*0df0*/  CALL.REL.NOINC `($__internal_0_$__cuda_sm70_shflsync_bfly) ;  /* 0x0000001000007944 */ /* 0x000fea0003c00000 */
[----:B------:R-:W-:Y:S05]  /*0e00*/  BRA `(.L_x_8) ;  /* 0xfffff8f000007947 */ /* 0x000fea000383ffff */
        .weak           $__internal_0_$__cuda_sm70_shflsync_bfly
        .type           $__internal_0_$__cuda_sm70_shflsync_bfly,@function
        .size           $__internal_0_$__cuda_sm70_shflsync_bfly,(.L_x_10 - $__internal_0_$__cuda_sm70_shflsync_bfly)
$__internal_0_$__cuda_sm70_shflsync_bfly:
[----:B------:R-:W-:Y:S01]  /*0e10*/  MOV R5, 0x0 ;  /* 0x0000000000057802 */ /* 0x000fe20000000f00 */
[----:B------:R-:W-:Y:S04]  /*0e20*/  WARPSYNC R8 ;  /* 0x0000000800007348 */ /* 0x000fe80003800000 */
[----:B------:R0:W1:Y:S01]  /*0e30*/  SHFL.BFLY PT, R7, R6, R7, R3 ;  /* 0x0c00000706077389 */ /* 0x00006200000e0003 */
[----:B------:R-:W-:Y:S05]  /*0e40*/  RET.REL.NODEC R4 `(triton__0d1d2d3d4de5de) ;  /* 0xfffff1b004007950 */ /* 0x000fea0003c3ffff */
.L_x_9:
[----:B------:R-:W-:-:S00]  /*0e50*/  BRA `(.L_x_9) ;  /* 0xfffffff000007947 */ /* 0x000fc0000383ffff */
[----:B------:R-:W-:-:S00]  /*0e60*/  NOP ;  /* 0x0000000000007918 */ /* 0x000fc00000000000 */
        /* <DEDUP_REMOVED lines=9> */
.L_x_10:


//--------------------- .nv.global.init           --------------------------
	.section	.nv.global.init,"aw",@progbits
.nv.global.init:
	.type		assertFunc_1,@object
	.size		assertFunc_1,(assertFunc_0 - assertFunc_1)
assertFunc_1:
        /*0000*/ 	.byte	0x3c, 0x6d, 0x6f, 0x64, 0x75, 0x6c, 0x65, 0x3e
	.type		assertFunc_0,@object
	.size		assertFunc_0,(_$_str - assertFunc_0)
assertFunc_0:
        /*0008*/ 	.byte	0x3c, 0x6d, 0x6f, 0x64, 0x75, 0x6c, 0x65, 0x3e
	.type		_$_str,@object
	.size		_$_str,(assertMessage_0 - _$_str)
_$_str:
        /*0010*/ 	.byte	0x5f, 0x5f, 0x43, 0x55, 0x44, 0x41, 0x5f, 0x46, 0x54, 0x5a, 0x00
	.type		assertMessage_0,@object
	.size		assertMessage_0,(assertMessage_1 - assertMessage_0)
assertMessage_0:
        /*001b*/ 	.byte	0x69, 0x6e, 0x64, 0x65, 0x78, 0x20, 0x6f, 0x75, 0x74, 0x20, 0x6f, 0x66, 0x20, 0x62, 0x6f, 0x75
        /*002b*/ 	.byte	0x6e, 0x64, 0x73, 0x3a, 0x20, 0x30, 0x20, 0x3c, 0x3d, 0x20, 0x74, 0x6d, 0x70, 0x33, 0x20, 0x3c
        /*003b*/ 	.byte	0x20, 0x32, 0x38, 0x38, 0x32, 0x35, 0x36
	.type		assertMessage_1,@object
	.size		assertMessage_1,(assertFile_0 - assertMessage_1)
assertMessage_1:
        /*0042*/ 	.byte	0x69, 0x6e, 0x64, 0x65, 0x78, 0x20, 0x6f, 0x75, 0x74, 0x20, 0x6f, 0x66, 0x20, 0x62, 0x6f, 0x75
        /*0052*/ 	.byte	0x6e, 0x64, 0x73, 0x3a, 0x20, 0x30, 0x20, 0x3c, 0x3d, 0x20, 0x74, 0x6d, 0x70, 0x31, 0x33, 0x20
        /*0062*/ 	.byte	0x3c, 0x20, 0x32, 0x38, 0x38, 0x32, 0x35, 0x36
	.type		assertFile_0,@object
	.size		assertFile_0,(assertFile_1 - assertFile_0)
assertFile_0:
        /*006a*/ 	.byte	0x2f, 0x68, 0x6f, 0x6d, 0x65, 0x2f, 0x7a, 0x65, 0x75, 0x73, 0x2f, 0x6d, 0x69, 0x6e, 0x69, 0x63
        /*007a*/ 	.byte	0x6f, 0x6e, 0x64, 0x61, 0x33, 0x2f, 0x65, 0x6e, 0x76, 0x73, 0x2f, 0x63, 0x6c, 0x6f, 0x75, 0x64
        /*008a*/ 	.byte	0x73, 0x70, 0x61, 0x63, 0x65, 0x2f, 0x6c, 0x69, 0x62, 0x2f, 0x70, 0x79, 0x74, 0x68, 0x6f, 0x6e
        /*009a*/ 	.byte	0x33, 0x2e, 0x31, 0x30, 0x2f, 0x73, 0x69, 0x74, 0x65, 0x2d, 0x70, 0x61, 0x63, 0x6b, 0x61, 0x67
        /*00aa*/ 	.byte	0x65, 0x73, 0x2f, 0x74, 0x6f, 0x72, 0x63, 0x68, 0x2f, 0x5f, 0x69, 0x6e, 0x64, 0x75, 0x63, 0x74
        /*00ba*/ 	.byte	0x6f, 0x72, 0x2f, 0x63, 0x6f, 0x64, 0x65, 0x63, 0x61, 0x63, 0x68, 0x65, 0x2e, 0x70, 0x79
	.type		assertFile_1,@object
	.size		assertFile_1,(.L_1 - assertFile_1)
assertFile_1:
        /*00c9*/ 	.byte	0x2f, 0x68, 0x6f, 0x6d, 0x65, 0x2f, 0x7a, 0x65, 0x75, 0x73, 0x2f, 0x6d, 0x69, 0x6e, 0x69, 0x63
        /*00d9*/ 	.byte	0x6f, 0x6e, 0x64, 0x61, 0x33, 0x2f, 0x65, 0x6e, 0x76, 0x73, 0x2f, 0x63, 0x6c, 0x6f, 0x75, 0x64
        /*00e9*/ 	.byte	0x73, 0x70, 0x61, 0x63, 0x65, 0x2f, 0x6c, 0x69, 0x62, 0x2f, 0x70, 0x79, 0x74, 0x68, 0x6f, 0x6e
        /*00f9*/ 	.byte	0x33, 0x2e, 0x31, 0x30, 0x2f, 0x73, 0x69, 0x74, 0x65, 0x2d, 0x70, 0x61, 0x63, 0x6b, 0x61, 0x67
        /*0109*/ 	.byte	0x65, 0x73, 0x2f, 0x74, 0x6f, 0x72, 0x63, 0x68, 0x2f, 0x5f, 0x69, 0x6e, 0x64, 0x75, 0x63, 0x74
        /*0119*/ 	.byte	0x6f, 0x72, 0x2f, 0x63, 0x6f, 0x64, 0x65, 0x63, 0x61, 0x63, 0x68, 0x65, 0x2e, 0x70, 0x79
.L_1:


//--------------------- .nv.shared.triton__0d1d2d3d4de5de --------------------------
	.section	.nv.shared.triton__0d1d2d3d4de5de,"aw",@nobits
	.align	16


//--------------------- SYMBOLS --------------------------

	.type		__assertfail,@function
